	.headerflags	@"EF_CUDA_TEXMODE_UNIFIED EF_CUDA_64BIT_ADDRESS EF_CUDA_ACCELERATORS EF_CUDA_SM90 EF_CUDA_VIRTUAL_SM(EF_CUDA_SM90)"
	.elftype	@"ET_EXEC"


//--------------------- .nv.info                  --------------------------
	.section	.nv.info,"",@"SHT_CUDA_INFO"
	.align	4


	//----- nvinfo : EIATTR_REGCOUNT
	.align		4
        /*0000*/ 	.byte	0x04, 0x2f
        /*0002*/ 	.short	(.L_3 - .L_2)
	.align		4
.L_2:
        /*0004*/ 	.word	index@(triton_poi_fused__native_batch_norm_legit_no_training_relu_34)
        /*0008*/ 	.word	0x00000020


	//----- nvinfo : EIATTR_MIN_STACK_SIZE
	.align		4
.L_3:
        /*000c*/ 	.byte	0x04, 0x12
        /*000e*/ 	.short	(.L_5 - .L_4)
	.align		4
.L_4:
        /*0010*/ 	.word	index@(triton_poi_fused__native_batch_norm_legit_no_training_relu_34)
        /*0014*/ 	.word	0x00000000


	//----- nvinfo : EIATTR_FRAME_SIZE
	.align		4
.L_5:
        /*0018*/ 	.byte	0x04, 0x11
        /*001a*/ 	.short	(.L_7 - .L_6)
	.align		4
.L_6:
        /*001c*/ 	.word	index@(triton_poi_fused__native_batch_norm_legit_no_training_relu_34)
        /*0020*/ 	.word	0x00000000


	//----- nvinfo : EIATTR_MIN_STACK_SIZE
	.align		4
.L_7:
        /*0024*/ 	.byte	0x04, 0x12
        /*0026*/ 	.short	(.L_9 - .L_8)
	.align		4
.L_8:
        /*0028*/ 	.word	index@(triton_poi_fused__native_batch_norm_legit_no_training_relu_34)
        /*002c*/ 	.word	0x00000000
.L_9:


//--------------------- .nv.info.triton_poi_fused__native_batch_norm_legit_no_training_relu_34 --------------------------
	.section	.nv.info.triton_poi_fused__native_batch_norm_legit_no_training_relu_34,"",@"SHT_CUDA_INFO"
	.sectionflags	@""
	.align	4


	//----- nvinfo : EIATTR_CUDA_API_VERSION
	.align		4
        /*0000*/ 	.byte	0x04, 0x37
        /*0002*/ 	.short	(.L_11 - .L_10)
.L_10:
        /*0004*/ 	.word	0x0000007c


	//----- nvinfo : EIATTR_KPARAM_INFO
	.align		4
.L_11:
        /*0008*/ 	.byte	0x04, 0x17
        /*000a*/ 	.short	(.L_13 - .L_12)
.L_12:
        /*000c*/ 	.word	0x00000000
        /*0010*/ 	.short	0x0007
        /*0012*/ 	.short	0x0034
        /*0014*/ 	.byte	0x00, 0xf0, 0x11, 0x00


	//----- nvinfo : EIATTR_KPARAM_INFO
	.align		4
.L_13:
        /*0018*/ 	.byte	0x04, 0x17
        /*001a*/ 	.short	(.L_15 - .L_14)
.L_14:
        /*001c*/ 	.word	0x00000000
        /*0020*/ 	.short	0x0006
        /*0022*/ 	.short	0x0030
        /*0024*/ 	.byte	0x00, 0xf0, 0x11, 0x00


	//----- nvinfo : EIATTR_KPARAM_INFO
	.align		4
.L_15:
        /*0028*/ 	.byte	0x04, 0x17
        /*002a*/ 	.short	(.L_17 - .L_16)
.L_16:
        /*002c*/ 	.word	0x00000000
        /*0030*/ 	.short	0x0005
        /*0032*/ 	.short	0x0028
        /*0034*/ 	.byte	0x00, 0xf4, 0x21, 0x00


	//----- nvinfo : EIATTR_KPARAM_INFO
	.align		4
.L_17:
        /*0038*/ 	.byte	0x04, 0x17
        /*003a*/ 	.short	(.L_19 - .L_18)
.L_18:
        /*003c*/ 	.word	0x00000000
        /*0040*/ 	.short	0x0004
        /*0042*/ 	.short	0x0020
        /*0044*/ 	.byte	0x00, 0xf4, 0x21, 0x00


	//----- nvinfo : EIATTR_KPARAM_INFO
	.align		4
.L_19:
        /*0048*/ 	.byte	0x04, 0x17
        /*004a*/ 	.short	(.L_21 - .L_20)
.L_20:
        /*004c*/ 	.word	0x00000000
        /*0050*/ 	.short	0x0003
        /*0052*/ 	.short	0x0018
        /*0054*/ 	.byte	0x00, 0xf4, 0x21, 0x00


	//----- nvinfo : EIATTR_KPARAM_INFO
	.align		4
.L_21:
        /*0058*/ 	.byte	0x04, 0x17
        /*005a*/ 	.short	(.L_23 - .L_22)
.L_22:
        /*005c*/ 	.word	0x00000000
        /*0060*/ 	.short	0x0002
        /*0062*/ 	.short	0x0010
        /*0064*/ 	.byte	0x00, 0xf4, 0x21, 0x00


	//----- nvinfo : EIATTR_KPARAM_INFO
	.align		4
.L_23:
        /*0068*/ 	.byte	0x04, 0x17
        /*006a*/ 	.short	(.L_25 - .L_24)
.L_24:
        /*006c*/ 	.word	0x00000000
        /*0070*/ 	.short	0x0001
        /*0072*/ 	.short	0x0008
        /*0074*/ 	.byte	0x00, 0xf4, 0x21, 0x00


	//----- nvinfo : EIATTR_KPARAM_INFO
	.align		4
.L_25:
        /*0078*/ 	.byte	0x04, 0x17
        /*007a*/ 	.short	(.L_27 - .L_26)
.L_26:
        /*007c*/ 	.word	0x00000000
        /*0080*/ 	.short	0x0000
        /*0082*/ 	.short	0x0000
        /*0084*/ 	.byte	0x00, 0xf4, 0x21, 0x00


	//----- nvinfo : EIATTR_SPARSE_MMA_MASK
	.align		4
.L_27:
        /*0088*/ 	.byte	0x03, 0x50
        /*008a*/ 	.short	0x0000


	//----- nvinfo : EIATTR_MAXREG_COUNT
	.align		4
        /*008c*/ 	.byte	0x03, 0x1b
        /*008e*/ 	.short	0x00ff


	//----- nvinfo : EIATTR_EXIT_INSTR_OFFSETS
	.align		4
        /*0090*/ 	.byte	0x04, 0x1c
        /*0092*/ 	.short	(.L_29 - .L_28)


	//   ....[0]....
.L_28:
        /*0094*/ 	.word	0x00000790


	//   ....[1]....
        /*0098*/ 	.word	0x000007b0


	//----- nvinfo : EIATTR_REQNTID
	.align		4
.L_29:
        /*009c*/ 	.byte	0x04, 0x10
        /*009e*/ 	.short	(.L_31 - .L_30)
.L_30:
        /*00a0*/ 	.word	0x00000080
        /*00a4*/ 	.word	0x00000001
        /*00a8*/ 	.word	0x00000001


	//----- nvinfo : EIATTR_CBANK_PARAM_SIZE
	.align		4
.L_31:
        /*00ac*/ 	.byte	0x03, 0x19
        /*00ae*/ 	.short	0x0038


	//----- nvinfo : EIATTR_PARAM_CBANK
	.align		4
        /*00b0*/ 	.byte	0x04, 0x0a
        /*00b2*/ 	.short	(.L_33 - .L_32)
	.align		4
.L_32:
        /*00b4*/ 	.word	index@(.nv.constant0.triton_poi_fused__native_batch_norm_legit_no_training_relu_34)
        /*00b8*/ 	.short	0x0210
        /*00ba*/ 	.short	0x0038


	//----- nvinfo : EIATTR_SW_WAR
	.align		4
.L_33:
        /*00bc*/ 	.byte	0x04, 0x36
        /*00be*/ 	.short	(.L_35 - .L_34)
.L_34:
        /*00c0*/ 	.word	0x00000008
.L_35:


//--------------------- .nv.callgraph             --------------------------
	.section	.nv.callgraph,"",@"SHT_CUDA_CALLGRAPH"
	.align	4
	.sectionentsize	8
	.align		4
        /*0000*/ 	.word	0x00000000
	.align		4
        /*0004*/ 	.word	0xffffffff
	.align		4
        /*0008*/ 	.word	0x00000000
	.align		4
        /*000c*/ 	.word	0xfffffffe
	.align		4
        /*0010*/ 	.word	0x00000000
	.align		4
        /*0014*/ 	.word	0xfffffffd
	.align		4
        /*0018*/ 	.word	0x00000000
	.align		4
        /*001c*/ 	.word	0xfffffffc


//--------------------- .nv.constant4             --------------------------
	.section	.nv.constant4,"a",@progbits
	.align	8
	.align		8
.nv.constant4:
        /*0000*/ 	.dword	_$_str
	.align		8
        /*0008*/ 	.dword	_$_str_$_2


//--------------------- .text.triton_poi_fused__native_batch_norm_legit_no_training_relu_34 --------------------------
	.section	.text.triton_poi_fused__native_batch_norm_legit_no_training_relu_34,"ax",@progbits
	.align	128
        .global         triton_poi_fused__native_batch_norm_legit_no_training_relu_34
        .type           triton_poi_fused__native_batch_norm_legit_no_training_relu_34,@function
        .size           triton_poi_fused__native_batch_norm_legit_no_training_relu_34,(.L_x_1 - triton_poi_fused__native_batch_norm_legit_no_training_relu_34)
        .other          triton_poi_fused__native_batch_norm_legit_no_training_relu_34,@"STO_CUDA_ENTRY STV_DEFAULT"
triton_poi_fused__native_batch_norm_legit_no_training_relu_34:
.text.triton_poi_fused__native_batch_norm_legit_no_training_relu_34:
[----:B------:R-:W0:Y:S01]  /*0000*/  LDC R1, c[0x0][0x28] ;  /* 0x00000a00ff017b82 */ /* 0x000e220000000800 */
[----:B------:R-:W1:Y:S07]  /*0010*/  S2R R19, SR_CTAID.Y ;  /* 0x0000000000137919 */ /* 0x000e6e0000002600 */
[----:B------:R-:W2:Y:S01]  /*0020*/  LDC.64 R2, c[0x0][0x220] ;  /* 0x00008800ff027b82 */ /* 0x000ea20000000a00 */
[----:B------:R-:W-:Y:S01]  /*0030*/  HFMA2.MMA R23, -RZ, RZ, 0, 0 ;  /* 0x00000000ff177435 */ /* 0x000fe200000001ff */
[----:B------:R-:W-:Y:S01]  /*0040*/  ULDC.64 UR4, c[0x0][0x208] ;  /* 0x0000820000047ab9 */ /* 0x000fe20000000a00 */
[----:B------:R-:W3:Y:S01]  /*0050*/  S2R R0, SR_TID.X ;  /* 0x0000000000007919 */ /* 0x000ee20000002100 */
[----:B------:R-:W4:Y:S04]  /*0060*/  S2R R21, SR_CTAID.X ;  /* 0x0000000000157919 */ /* 0x000f280000002500 */
[----:B------:R-:W5:Y:S01]  /*0070*/  LDC.64 R6, c[0x0][0x210] ;  /* 0x00008400ff067b82 */ /* 0x000f620000000a00 */
[----:B------:R-:W-:-:S07]  /*0080*/  CS2R R16, SRZ ;  /* 0x0000000000107805 */ /* 0x000fce000001ff00 */
[----:B------:R-:W5:Y:S01]  /*0090*/  LDC.64 R8, c[0x0][0x218] ;  /* 0x00008600ff087b82 */ /* 0x000f620000000a00 */
[C---:B-1----:R-:W-:Y:S01]  /*00a0*/  IMAD.HI R18, R19.reuse, 0x2aaaaaab, RZ ;  /* 0x2aaaaaab13127827 */ /* 0x042fe200078e02ff */
[----:B------:R-:W-:-:S04]  /*00b0*/  ISETP.GE.AND P2, PT, R19, 0x600, PT ;  /* 0x000006001300780c */ /* 0x000fc80003f46270 */
[----:B------:R-:W-:-:S04]  /*00c0*/  SHF.R.U32.HI R5, RZ, 0x1f, R18 ;  /* 0x0000001fff057819 */ /* 0x000fc80000011612 */
[----:B------:R-:W-:-:S05]  /*00d0*/  LEA.HI.SX32 R18, R18, R5, 0x1a ;  /* 0x0000000512127211 */ /* 0x000fca00078fd2ff */
[----:B------:R-:W-:-:S04]  /*00e0*/  IMAD R19, R18, -0x180, R19 ;  /* 0xfffffe8012137824 */ /* 0x000fc800078e0213 */
[----:B--2---:R-:W-:-:S05]  /*00f0*/  IMAD.WIDE R2, R19, 0x4, R2 ;  /* 0x0000000413027825 */ /* 0x004fca00078e0202 */
[----:B------:R5:W2:Y:S01]  /*0100*/  @!P2 LDG.E.EL R23, desc[UR4][R2.64] ;  /* 0x000000040217a981 */ /* 0x000aa2000c2e1900 */
[----:B---3--:R-:W-:Y:S01]  /*0110*/  SHF.L.U32 R0, R0, 0x2, RZ ;  /* 0x0000000200007819 */ /* 0x008fe200000006ff */
[----:B------:R-:W-:Y:S01]  /*0120*/  IMAD R4, R18, 0x54600, R19 ;  /* 0x0005460012047824 */ /* 0x000fe200078e0213 */
[----:B------:R-:W-:Y:S02]  /*0130*/  HFMA2.MMA R20, -RZ, RZ, 0, 0 ;  /* 0x00000000ff147435 */ /* 0x000fe400000001ff */
[----:B------:R-:W-:-:S04]  /*0140*/  LOP3.LUT R0, R0, 0x1fc, RZ, 0xc0, !PT ;  /* 0x000001fc00007812 */ /* 0x000fc800078ec0ff */
[----:B----4-:R-:W-:Y:S02]  /*0150*/  LEA R21, R21, R0, 0xa ;  /* 0x0000000015157211 */ /* 0x010fe400078e50ff */
[----:B------:R-:W-:Y:S02]  /*0160*/  MOV R0, RZ ;  /* 0x000000ff00007202 */ /* 0x000fe40000000f00 */
[C---:B------:R-:W-:Y:S01]  /*0170*/  ISETP.LT.AND P1, PT, R21.reuse, 0x384, !P2 ;  /* 0x000003841500780c */ /* 0x040fe20005721270 */
[----:B------:R-:W-:Y:S01]  /*0180*/  IMAD R29, R21, 0x180, R4 ;  /* 0x00000180151d7824 */ /* 0x000fe200078e0204 */
[----:B------:R-:W-:Y:S01]  /*0190*/  IADD3 R22, R21, 0x200, RZ ;  /* 0x0000020015167810 */ /* 0x000fe20007ffe0ff */
[----:B------:R-:W1:Y:S02]  /*01a0*/  LDC.64 R4, c[0x0][0x230] ;  /* 0x00008c00ff047b82 */ /* 0x000e640000000a00 */
[----:B-----5:R-:W-:Y:S01]  /*01b0*/  IMAD.WIDE R2, R29, 0x4, R6 ;  /* 0x000000041d027825 */ /* 0x020fe200078e0206 */
[----:B------:R-:W-:-:S02]  /*01c0*/  IADD3 R13, R29, 0x300, RZ ;  /* 0x000003001d0d7810 */ /* 0x000fc40007ffe0ff */
[----:B------:R-:W-:Y:S02]  /*01d0*/  IADD3 R11, R29, 0x180, RZ ;  /* 0x000001801d0b7810 */ /* 0x000fe40007ffe0ff */
[----:B------:R-:W-:Y:S01]  /*01e0*/  IADD3 R25, R29, 0x480, RZ ;  /* 0x000004801d197810 */ /* 0x000fe20007ffe0ff */
[--C-:B------:R-:W-:Y:S02]  /*01f0*/  IMAD.WIDE R12, R13, 0x4, R6.reuse ;  /* 0x000000040d0c7825 */ /* 0x100fe400078e0206 */
[----:B------:R3:W4:Y:S01]  /*0200*/  @P1 LDG.E.EL R16, desc[UR4][R2.64] ;  /* 0x0000000402101981 */ /* 0x000722000c2e1900 */
[----:B------:R-:W-:Y:S01]  /*0210*/  ISETP.LT.AND P0, PT, R22, 0x384, !P2 ;  /* 0x000003841600780c */ /* 0x000fe20005701270 */
[--C-:B------:R-:W-:Y:S01]  /*0220*/  IMAD.WIDE R10, R11, 0x4, R6.reuse ;  /* 0x000000040b0a7825 */ /* 0x100fe200078e0206 */
[----:B------:R-:W-:Y:S01]  /*0230*/  IADD3 R28, R29, 0x30000, RZ ;  /* 0x000300001d1c7810 */ /* 0x000fe20007ffe0ff */
[----:B------:R5:W4:Y:S01]  /*0240*/  @P1 LDG.E.EL R20, desc[UR4][R12.64] ;  /* 0x000000040c141981 */ /* 0x000b22000c2e1900 */
[----:B------:R-:W-:Y:S01]  /*0250*/  IADD3 R15, R29, 0x30480, RZ ;  /* 0x000304801d0f7810 */ /* 0x000fe20007ffe0ff */
[----:B------:R-:W-:Y:S01]  /*0260*/  IMAD.WIDE R24, R25, 0x4, R6 ;  /* 0x0000000419187825 */ /* 0x000fe200078e0206 */
[----:B------:R-:W-:Y:S01]  /*0270*/  CS2R R26, SRZ ;  /* 0x00000000001a7805 */ /* 0x000fe2000001ff00 */
[----:B------:R5:W4:Y:S01]  /*0280*/  @P1 LDG.E.EL R0, desc[UR4][R10.64] ;  /* 0x000000040a001981 */ /* 0x000b22000c2e1900 */
[----:B---3--:R-:W3:Y:S01]  /*0290*/  LDC.64 R2, c[0x0][0x228] ;  /* 0x00008a00ff027b82 */ /* 0x008ee20000000a00 */
[----:B-----5:R-:W-:-:S02]  /*02a0*/  IADD3 R13, R29, 0x30180, RZ ;  /* 0x000301801d0d7810 */ /* 0x020fc40007ffe0ff */
[----:B------:R5:W4:Y:S01]  /*02b0*/  @P1 LDG.E.EL R17, desc[UR4][R24.64] ;  /* 0x0000000418111981 */ /* 0x000b22000c2e1900 */
[----:B------:R-:W-:Y:S01]  /*02c0*/  IADD3 R29, R29, 0x30300, RZ ;  /* 0x000303001d1d7810 */ /* 0x000fe20007ffe0ff */
[----:B0-----:R-:W-:-:S04]  /*02d0*/  IMAD.WIDE R8, R19, 0x4, R8 ;  /* 0x0000000413087825 */ /* 0x001fc800078e0208 */
[--C-:B------:R-:W-:Y:S01]  /*02e0*/  IMAD.WIDE R10, R28, 0x4, R6.reuse ;  /* 0x000000041c0a7825 */ /* 0x100fe200078e0206 */
[----:B------:R-:W-:Y:S01]  /*02f0*/  MOV R28, RZ ;  /* 0x000000ff001c7202 */ /* 0x000fe20000000f00 */
[----:B------:R-:W4:Y:S02]  /*0300*/  @!P2 LDG.E.EL R27, desc[UR4][R8.64] ;  /* 0x00000004081ba981 */ /* 0x000f24000c2e1900 */
[----:B------:R-:W-:Y:S01]  /*0310*/  IMAD.WIDE R14, R15, 0x4, R6 ;  /* 0x000000040f0e7825 */ /* 0x000fe200078e0206 */
[----:B-----5:R-:W-:-:S03]  /*0320*/  CS2R R24, SRZ ;  /* 0x0000000000187805 */ /* 0x020fc6000001ff00 */
[--C-:B------:R-:W-:Y:S01]  /*0330*/  IMAD.WIDE R12, R13, 0x4, R6.reuse ;  /* 0x000000040d0c7825 */ /* 0x100fe200078e0206 */
[----:B------:R0:W5:Y:S03]  /*0340*/  @P0 LDG.E.EL R26, desc[UR4][R14.64] ;  /* 0x000000040e1a0981 */ /* 0x000166000c2e1900 */
[----:B------:R-:W-:Y:S01]  /*0350*/  IMAD.WIDE R6, R29, 0x4, R6 ;  /* 0x000000041d067825 */ /* 0x000fe200078e0206 */
[----:B------:R-:W5:Y:S03]  /*0360*/  @P0 LDG.E.EL R28, desc[UR4][R12.64] ;  /* 0x000000040c1c0981 */ /* 0x000f66000c2e1900 */
[----:B---3--:R-:W-:Y:S01]  /*0370*/  IMAD.WIDE R2, R19, 0x4, R2 ;  /* 0x0000000413027825 */ /* 0x008fe200078e0202 */
[----:B------:R3:W5:Y:S01]  /*0380*/  @P0 LDG.E.EL R25, desc[UR4][R6.64] ;  /* 0x0000000406190981 */ /* 0x000762000c2e1900 */
[----:B0-----:R-:W-:-:S02]  /*0390*/  CS2R R14, SRZ ;  /* 0x00000000000e7805 */ /* 0x001fc4000001ff00 */
[----:B-1----:R-:W-:Y:S01]  /*03a0*/  IMAD.WIDE R4, R19, 0x4, R4 ;  /* 0x0000000413047825 */ /* 0x002fe200078e0204 */
[----:B------:R-:W5:Y:S04]  /*03b0*/  @P0 LDG.E.EL R24, desc[UR4][R10.64] ;  /* 0x000000040a180981 */ /* 0x000f68000c2e1900 */
[----:B------:R0:W5:Y:S04]  /*03c0*/  @!P2 LDG.E.EL R15, desc[UR4][R2.64] ;  /* 0x00000004020fa981 */ /* 0x000168000c2e1900 */
[----:B------:R4:W5:Y:S01]  /*03d0*/  @!P2 LDG.E.EL R14, desc[UR4][R4.64] ;  /* 0x00000004040ea981 */ /* 0x000962000c2e1900 */
[----:B---3--:R-:W-:Y:S01]  /*03e0*/  HFMA2.MMA R7, -RZ, RZ, 1.625, 0 ;  /* 0x3e800000ff077435 */ /* 0x008fe200000001ff */
[----:B0-----:R-:W0:Y:S01]  /*03f0*/  LDC.64 R2, c[0x0][0x238] ;  /* 0x00008e00ff027b82 */ /* 0x001e220000000a00 */
[----:B------:R-:W-:-:S04]  /*0400*/  IMAD R9, R18, 0x300, R19 ;  /* 0x0000030012097824 */ /* 0x000fc800078e0213 */
[----:B------:R-:W-:-:S05]  /*0410*/  IMAD R9, R9, 0x384, RZ ;  /* 0x0000038409097824 */ /* 0x000fca00078e02ff */
[----:B------:R-:W-:Y:S02]  /*0420*/  IADD3 R21, R21, R9, RZ ;  /* 0x0000000915157210 */ /* 0x000fe40007ffe0ff */
[----:B------:R-:W-:Y:S01]  /*0430*/  IADD3 R9, R22, R9, RZ ;  /* 0x0000000916097210 */ /* 0x000fe20007ffe0ff */
[----:B--2---:R-:W-:-:S04]  /*0440*/  FADD R23, R23, 0.0010000000474974513054 ;  /* 0x3a83126f17177421 */ /* 0x004fc80000000000 */
[----:B------:R-:W1:Y:S02]  /*0450*/  MUFU.SQRT R8, R23 ;  /* 0x0000001700087308 */ /* 0x000e640000002000 */
[C---:B-1----:R-:W-:Y:S02]  /*0460*/  FSETP.GT.AND P2, PT, R8.reuse, 8.50705917302346158658e+37, PT ;  /* 0x7e8000000800780b */ /* 0x042fe40003f44000 */
[----:B------:R-:W-:-:S11]  /*0470*/  FSETP.GEU.AND P3, PT, R8, 1.175494350822287508e-38, PT ;  /* 0x008000000800780b */ /* 0x000fd60003f6e000 */
[----:B------:R-:W-:-:S04]  /*0480*/  @P2 FMUL R8, R8, 0.25 ;  /* 0x3e80000008082820 */ /* 0x000fc80000400000 */
[----:B------:R-:W-:-:S06]  /*0490*/  @!P3 FMUL R8, R8, 16777216 ;  /* 0x4b8000000808b820 */ /* 0x000fcc0000400000 */
[----:B------:R-:W1:Y:S01]  /*04a0*/  MUFU.RCP R8, R8 ;  /* 0x0000000800087308 */ /* 0x000e620000001000 */
[----:B------:R-:W-:-:S05]  /*04b0*/  FSEL R7, R7, 1, P2 ;  /* 0x3f80000007077808 */ /* 0x000fca0001000000 */
[----:B------:R-:W-:Y:S01]  /*04c0*/  @!P3 FMUL R7, R7, 16777216 ;  /* 0x4b8000000707b820 */ /* 0x000fe20000400000 */
[C---:B----4-:R-:W-:Y:S01]  /*04d0*/  FADD R5, -R27.reuse, R16 ;  /* 0x000000101b057221 */ /* 0x050fe20000000100 */
[C---:B------:R-:W-:Y:S01]  /*04e0*/  FADD R11, -R27.reuse, R20 ;  /* 0x000000141b0b7221 */ /* 0x040fe20000000100 */
[C---:B------:R-:W-:Y:S01]  /*04f0*/  FADD R23, -R27.reuse, R17 ;  /* 0x000000111b177221 */ /* 0x040fe20000000100 */
[----:B-1----:R-:W-:Y:S01]  /*0500*/  FMUL R4, R8, R7 ;  /* 0x0000000708047220 */ /* 0x002fe20000400000 */
[C---:B------:R-:W-:Y:S01]  /*0510*/  FADD R7, -R27.reuse, R0 ;  /* 0x000000001b077221 */ /* 0x040fe20000000100 */
[C---:B-----5:R-:W-:Y:S01]  /*0520*/  FADD R13, -R27.reuse, R26 ;  /* 0x0000001a1b0d7221 */ /* 0x060fe20000000100 */
[C---:B------:R-:W-:Y:S01]  /*0530*/  FADD R19, -R27.reuse, R28 ;  /* 0x0000001c1b137221 */ /* 0x040fe20000000100 */
[C---:B------:R-:W-:Y:S01]  /*0540*/  FMUL R23, R4.reuse, R23 ;  /* 0x0000001704177220 */ /* 0x040fe20000400000 */
[C---:B------:R-:W-:Y:S01]  /*0550*/  FMUL R7, R4.reuse, R7 ;  /* 0x0000000704077220 */ /* 0x040fe20000400000 */
[C---:B------:R-:W-:Y:S01]  /*0560*/  FADD R17, -R27.reuse, R25 ;  /* 0x000000191b117221 */ /* 0x040fe20000000100 */
[C---:B------:R-:W-:Y:S01]  /*0570*/  FMUL R25, R4.reuse, R11 ;  /* 0x0000000b04197220 */ /* 0x040fe20000400000 */
[C---:B------:R-:W-:Y:S01]  /*0580*/  FMUL R5, R4.reuse, R5 ;  /* 0x0000000504057220 */ /* 0x040fe20000400000 */
[----:B------:R-:W-:Y:S01]  /*0590*/  FADD R27, -R27, R24 ;  /* 0x000000181b1b7221 */ /* 0x000fe20000000100 */
[C---:B------:R-:W-:Y:S01]  /*05a0*/  FMUL R13, R4.reuse, R13 ;  /* 0x0000000d040d7220 */ /* 0x040fe20000400000 */
[C---:B------:R-:W-:Y:S01]  /*05b0*/  FMUL R17, R4.reuse, R17 ;  /* 0x0000001104117220 */ /* 0x040fe20000400000 */
[C---:B------:R-:W-:Y:S01]  /*05c0*/  FMUL R19, R4.reuse, R19 ;  /* 0x0000001304137220 */ /* 0x040fe20000400000 */
[----:B------:R-:W-:Y:S01]  /*05d0*/  FMUL R27, R4, R27 ;  /* 0x0000001b041b7220 */ /* 0x000fe20000400000 */
[-CC-:B------:R-:W-:Y:S01]  /*05e0*/  FFMA R23, R23, R15.reuse, R14.reuse ;  /* 0x0000000f17177223 */ /* 0x180fe2000000000e */
[-CC-:B------:R-:W-:Y:S01]  /*05f0*/  FFMA R25, R25, R15.reuse, R14.reuse ;  /* 0x0000000f19197223 */ /* 0x180fe2000000000e */
[-CC-:B------:R-:W-:Y:S01]  /*0600*/  FFMA R0, R7, R15.reuse, R14.reuse ;  /* 0x0000000f07007223 */ /* 0x180fe2000000000e */
[----:B------:R-:W-:-:S02]  /*0610*/  FFMA R4, R5, R15, R14 ;  /* 0x0000000f05047223 */ /* 0x000fc4000000000e */
[----:B------:R-:W-:Y:S02]  /*0620*/  FSETP.GEU.AND P2, PT, R23, RZ, PT ;  /* 0x000000ff1700720b */ /* 0x000fe40003f4e000 */
[----:B------:R-:W-:Y:S02]  /*0630*/  FSETP.GEU.AND P3, PT, R25, RZ, PT ;  /* 0x000000ff1900720b */ /* 0x000fe40003f6e000 */
[----:B------:R-:W-:Y:S02]  /*0640*/  FSETP.GEU.AND P4, PT, R0, RZ, PT ;  /* 0x000000ff0000720b */ /* 0x000fe40003f8e000 */
[----:B------:R-:W-:Y:S01]  /*0650*/  FSETP.GEU.AND P5, PT, R4, RZ, PT ;  /* 0x000000ff0400720b */ /* 0x000fe20003fae000 */
[----:B0-----:R-:W-:Y:S01]  /*0660*/  IMAD.WIDE R10, R21, 0x4, R2 ;  /* 0x00000004150a7825 */ /* 0x001fe200078e0202 */
[----:B------:R-:W-:-:S03]  /*0670*/  SEL R7, R23, RZ, P2 ;  /* 0x000000ff17077207 */ /* 0x000fc60001000000 */
[-CC-:B------:R-:W-:Y:S01]  /*0680*/  FFMA R13, R13, R15.reuse, R14.reuse ;  /* 0x0000000f0d0d7223 */ /* 0x180fe2000000000e */
[----:B------:R-:W-:Y:S02]  /*0690*/  SEL R6, R25, RZ, P3 ;  /* 0x000000ff19067207 */ /* 0x000fe40001800000 */
[----:B------:R-:W-:Y:S02]  /*06a0*/  SEL R5, R0, RZ, P4 ;  /* 0x000000ff00057207 */ /* 0x000fe40002000000 */
[----:B------:R-:W-:Y:S01]  /*06b0*/  SEL R4, R4, RZ, P5 ;  /* 0x000000ff04047207 */ /* 0x000fe20002800000 */
[-CC-:B------:R-:W-:Y:S01]  /*06c0*/  FFMA R27, R27, R15.reuse, R14.reuse ;  /* 0x0000000f1b1b7223 */ /* 0x180fe2000000000e */
[-CC-:B------:R-:W-:Y:S01]  /*06d0*/  FFMA R17, R17, R15.reuse, R14.reuse ;  /* 0x0000000f11117223 */ /* 0x180fe2000000000e */
[----:B------:R-:W-:Y:S02]  /*06e0*/  FFMA R19, R19, R15, R14 ;  /* 0x0000000f13137223 */ /* 0x000fe4000000000e */
[----:B------:R0:W-:Y:S01]  /*06f0*/  @P1 STG.E.128 desc[UR4][R10.64], R4 ;  /* 0x000000040a001986 */ /* 0x0001e2000c101d04 */
[----:B------:R-:W-:-:S02]  /*0700*/  FSETP.GEU.AND P1, PT, R13, RZ, PT ;  /* 0x000000ff0d00720b */ /* 0x000fc40003f2e000 */
[----:B------:R-:W-:Y:S02]  /*0710*/  FSETP.GEU.AND P2, PT, R17, RZ, PT ;  /* 0x000000ff1100720b */ /* 0x000fe40003f4e000 */
[----:B------:R-:W-:Y:S02]  /*0720*/  FSETP.GEU.AND P3, PT, R19, RZ, PT ;  /* 0x000000ff1300720b */ /* 0x000fe40003f6e000 */
[----:B------:R-:W-:Y:S01]  /*0730*/  FSETP.GEU.AND P4, PT, R27, RZ, PT ;  /* 0x000000ff1b00720b */ /* 0x000fe20003f8e000 */
[----:B------:R-:W-:Y:S01]  /*0740*/  IMAD.WIDE R2, R9, 0x4, R2 ;  /* 0x0000000409027825 */ /* 0x000fe200078e0202 */
[----:B------:R-:W-:Y:S02]  /*0750*/  SEL R15, R13, RZ, P1 ;  /* 0x000000ff0d0f7207 */ /* 0x000fe40000800000 */
[----:B------:R-:W-:Y:S02]  /*0760*/  SEL R14, R17, RZ, P2 ;  /* 0x000000ff110e7207 */ /* 0x000fe40001000000 */
[----:B------:R-:W-:-:S02]  /*0770*/  SEL R13, R19, RZ, P3 ;  /* 0x000000ff130d7207 */ /* 0x000fc40001800000 */
[----:B------:R-:W-:Y:S01]  /*0780*/  SEL R12, R27, RZ, P4 ;  /* 0x000000ff1b0c7207 */ /* 0x000fe20002000000 */
[----:B0-----:R-:W-:Y:S06]  /*0790*/  @!P0 EXIT ;  /* 0x000000000000894d */ /* 0x001fec0003800000 */
[----:B------:R-:W-:Y:S01]  /*07a0*/  STG.E.128 desc[UR4][R2.64], R12 ;  /* 0x0000000c02007986 */ /* 0x000fe2000c101d04 */
[----:B------:R-:W-:Y:S05]  /*07b0*/  EXIT ;  /* 0x000000000000794d */ /* 0x000fea0003800000 */
.L_x_0:
[----:B------:R-:W-:-:S00]  /*07c0*/  BRA `(.L_x_0) ;  /* 0xfffffffc00fc7947 */ /* 0x000fc0000383ffff */
[----:B------:R-:W-:-:S00]  /*07d0*/  NOP ;  /* 0x0000000000007918 */ /* 0x000fc00000000000 */
        /* <DEDUP_REMOVED lines=10> */
.L_x_1:


//--------------------- .nv.global.init           --------------------------
	.section	.nv.global.init,"aw",@progbits
.nv.global.init:
	.type		_$_str,@object
	.size		_$_str,(_$_str_$_2 - _$_str)
_$_str:
        /*0000*/ 	.byte	0x5f, 0x5f, 0x43, 0x55, 0x44, 0x41, 0x5f, 0x46, 0x54, 0x5a, 0x00
	.type		_$_str_$_2,@object
	.size		_$_str_$_2,(.L_1 - _$_str_$_2)
_$_str_$_2:
        /*000b*/ 	.byte	0x5f, 0x5f, 0x43, 0x55, 0x44, 0x41, 0x5f, 0x50, 0x52, 0x45, 0x43, 0x5f, 0x53, 0x51, 0x52, 0x54
        /*001b*/ 	.byte	0x00
.L_1:


//--------------------- .nv.constant0.triton_poi_fused__native_batch_norm_legit_no_training_relu_34 --------------------------
	.section	.nv.constant0.triton_poi_fused__native_batch_norm_legit_no_training_relu_34,"a",@progbits
	.sectionflags	@""
	.align	4
.nv.constant0.triton_poi_fused__native_batch_norm_legit_no_training_relu_34:
	.zero		584
